	.headerflags	@"EF_CUDA_TEXMODE_UNIFIED EF_CUDA_64BIT_ADDRESS EF_CUDA_ACCELERATORS EF_CUDA_SM90 EF_CUDA_VIRTUAL_SM(EF_CUDA_SM90)"
	.elftype	@"ET_EXEC"


//--------------------- .nv.info                  --------------------------
	.section	.nv.info,"",@"SHT_CUDA_INFO"
	.align	4


	//----- nvinfo : EIATTR_REGCOUNT
	.align		4
        /*0000*/ 	.byte	0x04, 0x2f
        /*0002*/ 	.short	(.L_3 - .L_2)
	.align		4
.L_2:
        /*0004*/ 	.word	index@(triton_poi_fused__native_batch_norm_legit_no_training_mul_sigmoid_6)
        /*0008*/ 	.word	0x00000011


	//----- nvinfo : EIATTR_MIN_STACK_SIZE
	.align		4
.L_3:
        /*000c*/ 	.byte	0x04, 0x12
        /*000e*/ 	.short	(.L_5 - .L_4)
	.align		4
.L_4:
        /*0010*/ 	.word	index@(triton_poi_fused__native_batch_norm_legit_no_training_mul_sigmoid_6)
        /*0014*/ 	.word	0x00000000


	//----- nvinfo : EIATTR_FRAME_SIZE
	.align		4
.L_5:
        /*0018*/ 	.byte	0x04, 0x11
        /*001a*/ 	.short	(.L_7 - .L_6)
	.align		4
.L_6:
        /*001c*/ 	.word	index@(triton_poi_fused__native_batch_norm_legit_no_training_mul_sigmoid_6)
        /*0020*/ 	.word	0x00000000


	//----- nvinfo : EIATTR_MIN_STACK_SIZE
	.align		4
.L_7:
        /*0024*/ 	.byte	0x04, 0x12
        /*0026*/ 	.short	(.L_9 - .L_8)
	.align		4
.L_8:
        /*0028*/ 	.word	index@(triton_poi_fused__native_batch_norm_legit_no_training_mul_sigmoid_6)
        /*002c*/ 	.word	0x00000000
.L_9:


//--------------------- .nv.info.triton_poi_fused__native_batch_norm_legit_no_training_mul_sigmoid_6 --------------------------
	.section	.nv.info.triton_poi_fused__native_batch_norm_legit_no_training_mul_sigmoid_6,"",@"SHT_CUDA_INFO"
	.sectionflags	@""
	.align	4


	//----- nvinfo : EIATTR_CUDA_API_VERSION
	.align		4
        /*0000*/ 	.byte	0x04, 0x37
        /*0002*/ 	.short	(.L_11 - .L_10)
.L_10:
        /*0004*/ 	.word	0x0000007c


	//----- nvinfo : EIATTR_KPARAM_INFO
	.align		4
.L_11:
        /*0008*/ 	.byte	0x04, 0x17
        /*000a*/ 	.short	(.L_13 - .L_12)
.L_12:
        /*000c*/ 	.word	0x00000000
        /*0010*/ 	.short	0x0006
        /*0012*/ 	.short	0x0030
        /*0014*/ 	.byte	0x00, 0xf0, 0x11, 0x00


	//----- nvinfo : EIATTR_KPARAM_INFO
	.align		4
.L_13:
        /*0018*/ 	.byte	0x04, 0x17
        /*001a*/ 	.short	(.L_15 - .L_14)
.L_14:
        /*001c*/ 	.word	0x00000000
        /*0020*/ 	.short	0x0005
        /*0022*/ 	.short	0x0028
        /*0024*/ 	.byte	0x00, 0xf4, 0x21, 0x00


	//----- nvinfo : EIATTR_KPARAM_INFO
	.align		4
.L_15:
        /*0028*/ 	.byte	0x04, 0x17
        /*002a*/ 	.short	(.L_17 - .L_16)
.L_16:
        /*002c*/ 	.word	0x00000000
        /*0030*/ 	.short	0x0004
        /*0032*/ 	.short	0x0020
        /*0034*/ 	.byte	0x00, 0xf4, 0x21, 0x00


	//----- nvinfo : EIATTR_KPARAM_INFO
	.align		4
.L_17:
        /*0038*/ 	.byte	0x04, 0x17
        /*003a*/ 	.short	(.L_19 - .L_18)
.L_18:
        /*003c*/ 	.word	0x00000000
        /*0040*/ 	.short	0x0003
        /*0042*/ 	.short	0x0018
        /*0044*/ 	.byte	0x00, 0xf4, 0x21, 0x00


	//----- nvinfo : EIATTR_KPARAM_INFO
	.align		4
.L_19:
        /*0048*/ 	.byte	0x04, 0x17
        /*004a*/ 	.short	(.L_21 - .L_20)
.L_20:
        /*004c*/ 	.word	0x00000000
        /*0050*/ 	.short	0x0002
        /*0052*/ 	.short	0x0010
        /*0054*/ 	.byte	0x00, 0xf4, 0x21, 0x00


	//----- nvinfo : EIATTR_KPARAM_INFO
	.align		4
.L_21:
        /*0058*/ 	.byte	0x04, 0x17
        /*005a*/ 	.short	(.L_23 - .L_22)
.L_22:
        /*005c*/ 	.word	0x00000000
        /*0060*/ 	.short	0x0001
        /*0062*/ 	.short	0x0008
        /*0064*/ 	.byte	0x00, 0xf4, 0x21, 0x00


	//----- nvinfo : EIATTR_KPARAM_INFO
	.align		4
.L_23:
        /*0068*/ 	.byte	0x04, 0x17
        /*006a*/ 	.short	(.L_25 - .L_24)
.L_24:
        /*006c*/ 	.word	0x00000000
        /*0070*/ 	.short	0x0000
        /*0072*/ 	.short	0x0000
        /*0074*/ 	.byte	0x00, 0xf4, 0x21, 0x00


	//----- nvinfo : EIATTR_SPARSE_MMA_MASK
	.align		4
.L_25:
        /*0078*/ 	.byte	0x03, 0x50
        /*007a*/ 	.short	0x0000


	//----- nvinfo : EIATTR_MAXREG_COUNT
	.align		4
        /*007c*/ 	.byte	0x03, 0x1b
        /*007e*/ 	.short	0x00ff


	//----- nvinfo : EIATTR_EXIT_INSTR_OFFSETS
	.align		4
        /*0080*/ 	.byte	0x04, 0x1c
        /*0082*/ 	.short	(.L_27 - .L_26)


	//   ....[0]....
.L_26:
        /*0084*/ 	.word	0x00000520


	//----- nvinfo : EIATTR_REQNTID
	.align		4
.L_27:
        /*0088*/ 	.byte	0x04, 0x10
        /*008a*/ 	.short	(.L_29 - .L_28)
.L_28:
        /*008c*/ 	.word	0x00000100
        /*0090*/ 	.word	0x00000001
        /*0094*/ 	.word	0x00000001


	//----- nvinfo : EIATTR_CBANK_PARAM_SIZE
	.align		4
.L_29:
        /*0098*/ 	.byte	0x03, 0x19
        /*009a*/ 	.short	0x0034


	//----- nvinfo : EIATTR_PARAM_CBANK
	.align		4
        /*009c*/ 	.byte	0x04, 0x0a
        /*009e*/ 	.short	(.L_31 - .L_30)
	.align		4
.L_30:
        /*00a0*/ 	.word	index@(.nv.constant0.triton_poi_fused__native_batch_norm_legit_no_training_mul_sigmoid_6)
        /*00a4*/ 	.short	0x0210
        /*00a6*/ 	.short	0x0034


	//----- nvinfo : EIATTR_SW_WAR
	.align		4
.L_31:
        /*00a8*/ 	.byte	0x04, 0x36
        /*00aa*/ 	.short	(.L_33 - .L_32)
.L_32:
        /*00ac*/ 	.word	0x00000008
.L_33:


//--------------------- .nv.callgraph             --------------------------
	.section	.nv.callgraph,"",@"SHT_CUDA_CALLGRAPH"
	.align	4
	.sectionentsize	8
	.align		4
        /*0000*/ 	.word	0x00000000
	.align		4
        /*0004*/ 	.word	0xffffffff
	.align		4
        /*0008*/ 	.word	0x00000000
	.align		4
        /*000c*/ 	.word	0xfffffffe
	.align		4
        /*0010*/ 	.word	0x00000000
	.align		4
        /*0014*/ 	.word	0xfffffffd
	.align		4
        /*0018*/ 	.word	0x00000000
	.align		4
        /*001c*/ 	.word	0xfffffffc


//--------------------- .nv.constant4             --------------------------
	.section	.nv.constant4,"a",@progbits
	.align	8
	.align		8
.nv.constant4:
        /*0000*/ 	.dword	_$_str
	.align		8
        /*0008*/ 	.dword	_$_str_$_2


//--------------------- .text.triton_poi_fused__native_batch_norm_legit_no_training_mul_sigmoid_6 --------------------------
	.section	.text.triton_poi_fused__native_batch_norm_legit_no_training_mul_sigmoid_6,"ax",@progbits
	.align	128
        .global         triton_poi_fused__native_batch_norm_legit_no_training_mul_sigmoid_6
        .type           triton_poi_fused__native_batch_norm_legit_no_training_mul_sigmoid_6,@function
        .size           triton_poi_fused__native_batch_norm_legit_no_training_mul_sigmoid_6,(.L_x_1 - triton_poi_fused__native_batch_norm_legit_no_training_mul_sigmoid_6)
        .other          triton_poi_fused__native_batch_norm_legit_no_training_mul_sigmoid_6,@"STO_CUDA_ENTRY STV_DEFAULT"
triton_poi_fused__native_batch_norm_legit_no_training_mul_sigmoid_6:
.text.triton_poi_fused__native_batch_norm_legit_no_training_mul_sigmoid_6:
[----:B------:R-:W-:Y:S01]  /*0000*/  LDC R1, c[0x0][0x28] ;  /* 0x00000a00ff017b82 */ /* 0x000fe20000000800 */
[----:B------:R-:W1:Y:S07]  /*0010*/  S2R R0, SR_TID.X ;  /* 0x0000000000007919 */ /* 0x000e6e0000002100 */
[----:B------:R-:W2:Y:S01]  /*0020*/  LDC.64 R2, c[0x0][0x228] ;  /* 0x00008a00ff027b82 */ /* 0x000ea20000000a00 */
[----:B------:R-:W-:Y:S01]  /*0030*/  ULDC.64 UR4, c[0x0][0x208] ;  /* 0x0000820000047ab9 */ /* 0x000fe20000000a00 */
[----:B------:R-:W3:Y:S06]  /*0040*/  S2R R5, SR_CTAID.X ;  /* 0x0000000000057919 */ /* 0x000eec0000002500 */
[----:B------:R-:W4:Y:S08]  /*0050*/  LDC.64 R6, c[0x0][0x220] ;  /* 0x00008800ff067b82 */ /* 0x000f300000000a00 */
[----:B------:R-:W5:Y:S08]  /*0060*/  LDC.64 R8, c[0x0][0x230] ;  /* 0x00008c00ff087b82 */ /* 0x000f700000000a00 */
[----:B------:R-:W5:Y:S01]  /*0070*/  LDC.64 R10, c[0x0][0x238] ;  /* 0x00008e00ff0a7b82 */ /* 0x000f620000000a00 */
[----:B-1----:R-:W-:-:S04]  /*0080*/  SHF.L.U32 R0, R0, 0x1, RZ ;  /* 0x0000000100007819 */ /* 0x002fc800000006ff */
[----:B------:R-:W-:-:S04]  /*0090*/  LOP3.LUT R0, R0, 0x1fe, RZ, 0xc0, !PT ;  /* 0x000001fe00007812 */ /* 0x000fc800078ec0ff */
[----:B---3--:R-:W-:-:S05]  /*00a0*/  LEA R0, R5, R0, 0x9 ;  /* 0x0000000005007211 */ /* 0x008fca00078e48ff */
[----:B------:R-:W-:-:S05]  /*00b0*/  IMAD.HI R4, R0, 0x2aaaaaab, RZ ;  /* 0x2aaaaaab00047827 */ /* 0x000fca00078e02ff */
[----:B------:R-:W-:-:S04]  /*00c0*/  SHF.R.U32.HI R5, RZ, 0x1f, R4 ;  /* 0x0000001fff057819 */ /* 0x000fc80000011604 */
[----:B------:R-:W-:-:S05]  /*00d0*/  LEA.HI R5, R4, R5, RZ, 0x1e ;  /* 0x0000000504057211 */ /* 0x000fca00078ff0ff */
[----:B------:R-:W-:Y:S02]  /*00e0*/  IMAD R13, R5, -0x18, R0 ;  /* 0xffffffe8050d7824 */ /* 0x000fe400078e0200 */
[----:B------:R-:W1:Y:S02]  /*00f0*/  LDC.64 R4, c[0x0][0x218] ;  /* 0x00008600ff047b82 */ /* 0x000e640000000a00 */
[----:B--2---:R-:W-:-:S06]  /*0100*/  IMAD.WIDE R2, R13, 0x4, R2 ;  /* 0x000000040d027825 */ /* 0x004fcc00078e0202 */
[----:B------:R-:W2:Y:S01]  /*0110*/  LDG.E.EL.64 R2, desc[UR4][R2.64] ;  /* 0x0000000402027981 */ /* 0x000ea2000c2e1b00 */
[----:B----4-:R-:W-:-:S04]  /*0120*/  IMAD.WIDE R6, R13, 0x4, R6 ;  /* 0x000000040d067825 */ /* 0x010fc800078e0206 */
[C---:B-----5:R-:W-:Y:S02]  /*0130*/  IMAD.WIDE R8, R13.reuse, 0x4, R8 ;  /* 0x000000040d087825 */ /* 0x060fe400078e0208 */
[----:B------:R-:W3:Y:S02]  /*0140*/  LDG.E.EL.64 R6, desc[UR4][R6.64] ;  /* 0x0000000406067981 */ /* 0x000ee4000c2e1b00 */
[----:B0-----:R-:W-:Y:S02]  /*0150*/  IMAD.WIDE R10, R13, 0x4, R10 ;  /* 0x000000040d0a7825 */ /* 0x001fe400078e020a */
[----:B------:R-:W4:Y:S04]  /*0160*/  LDG.E.EL.64 R8, desc[UR4][R8.64] ;  /* 0x0000000408087981 */ /* 0x000f28000c2e1b00 */
[----:B------:R-:W4:Y:S01]  /*0170*/  LDG.E.EL.64 R10, desc[UR4][R10.64] ;  /* 0x000000040a0a7981 */ /* 0x000f22000c2e1b00 */
[----:B-1----:R-:W-:-:S06]  /*0180*/  IMAD.WIDE R4, R0, 0x4, R4 ;  /* 0x0000000400047825 */ /* 0x002fcc00078e0204 */
[----:B------:R-:W3:Y:S01]  /*0190*/  LDG.E.64 R4, desc[UR4][R4.64] ;  /* 0x0000000404047981 */ /* 0x000ee2000c1e1b00 */
[----:B--2---:R-:W-:Y:S01]  /*01a0*/  FADD R2, R2, 9.9999997473787516356e-06 ;  /* 0x3727c5ac02027421 */ /* 0x004fe20000000000 */
[----:B------:R-:W-:-:S03]  /*01b0*/  FADD R3, R3, 9.9999997473787516356e-06 ;  /* 0x3727c5ac03037421 */ /* 0x000fc60000000000 */
[----:B------:R-:W0:Y:S08]  /*01c0*/  MUFU.SQRT R12, R2 ;  /* 0x00000002000c7308 */ /* 0x000e300000002000 */
[----:B------:R-:W1:Y:S01]  /*01d0*/  MUFU.SQRT R13, R3 ;  /* 0x00000003000d7308 */ /* 0x000e620000002000 */
[C---:B0-----:R-:W-:Y:S02]  /*01e0*/  FSETP.GT.AND P0, PT, R12.reuse, 8.50705917302346158658e+37, PT ;  /* 0x7e8000000c00780b */ /* 0x041fe40003f04000 */
[----:B------:R-:W-:-:S02]  /*01f0*/  FSETP.GEU.AND P2, PT, R12, 1.175494350822287508e-38, PT ;  /* 0x008000000c00780b */ /* 0x000fc40003f4e000 */
[C---:B-1----:R-:W-:Y:S02]  /*0200*/  FSETP.GT.AND P1, PT, R13.reuse, 8.50705917302346158658e+37, PT ;  /* 0x7e8000000d00780b */ /* 0x042fe40003f24000 */
[----:B------:R-:W-:-:S07]  /*0210*/  FSETP.GEU.AND P3, PT, R13, 1.175494350822287508e-38, PT ;  /* 0x008000000d00780b */ /* 0x000fce0003f6e000 */
[----:B------:R-:W-:Y:S01]  /*0220*/  @P0 FMUL R12, R12, 0.25 ;  /* 0x3e8000000c0c0820 */ /* 0x000fe20000400000 */
[----:B------:R-:W-:-:S03]  /*0230*/  HFMA2.MMA R2, -RZ, RZ, 1.625, 0 ;  /* 0x3e800000ff027435 */ /* 0x000fc600000001ff */
[----:B------:R-:W-:Y:S01]  /*0240*/  @!P2 FMUL R12, R12, 16777216 ;  /* 0x4b8000000c0ca820 */ /* 0x000fe20000400000 */
[----:B------:R-:W-:-:S05]  /*0250*/  @P1 FMUL R13, R13, 0.25 ;  /* 0x3e8000000d0d1820 */ /* 0x000fca0000400000 */
[----:B------:R-:W0:Y:S01]  /*0260*/  MUFU.RCP R12, R12 ;  /* 0x0000000c000c7308 */ /* 0x000e220000001000 */
[----:B------:R-:W-:Y:S01]  /*0270*/  @!P3 FMUL R13, R13, 16777216 ;  /* 0x4b8000000d0db820 */ /* 0x000fe20000400000 */
[----:B------:R-:W-:-:S06]  /*0280*/  FSEL R3, R2, 1, P0 ;  /* 0x3f80000002037808 */ /* 0x000fcc0000000000 */
[----:B------:R-:W1:Y:S01]  /*0290*/  MUFU.RCP R13, R13 ;  /* 0x0000000d000d7308 */ /* 0x000e620000001000 */
[----:B------:R-:W-:Y:S01]  /*02a0*/  @!P2 FMUL R3, R3, 16777216 ;  /* 0x4b8000000303a820 */ /* 0x000fe20000400000 */
[----:B------:R-:W-:Y:S01]  /*02b0*/  FSEL R14, R2, 1, P1 ;  /* 0x3f800000020e7808 */ /* 0x000fe20000800000 */
[----:B---3--:R-:W-:Y:S02]  /*02c0*/  FADD R4, R4, -R6 ;  /* 0x8000000604047221 */ /* 0x008fe40000000000 */
[----:B0-----:R-:W-:Y:S02]  /*02d0*/  FMUL R3, R12, R3 ;  /* 0x000000030c037220 */ /* 0x001fe40000400000 */
[----:B------:R-:W-:Y:S01]  /*02e0*/  @!P3 FMUL R14, R14, 16777216 ;  /* 0x4b8000000e0eb820 */ /* 0x000fe20000400000 */
[----:B------:R-:W-:Y:S01]  /*02f0*/  FADD R5, R5, -R7 ;  /* 0x8000000705057221 */ /* 0x000fe20000000000 */
[----:B------:R-:W-:Y:S02]  /*0300*/  FMUL R3, R4, R3 ;  /* 0x0000000304037220 */ /* 0x000fe40000400000 */
[----:B-1----:R-:W-:-:S02]  /*0310*/  FMUL R14, R13, R14 ;  /* 0x0000000e0d0e7220 */ /* 0x002fc40000400000 */
[----:B----4-:R-:W-:Y:S02]  /*0320*/  FFMA R8, R8, R3, R10 ;  /* 0x0000000308087223 */ /* 0x010fe4000000000a */
[----:B------:R-:W-:Y:S02]  /*0330*/  FMUL R14, R5, R14 ;  /* 0x0000000e050e7220 */ /* 0x000fe40000400000 */
[----:B------:R-:W-:Y:S02]  /*0340*/  FADD R3, RZ, -R8 ;  /* 0x80000008ff037221 */ /* 0x000fe40000000000 */
[----:B------:R-:W-:Y:S02]  /*0350*/  FFMA R9, R9, R14, R11 ;  /* 0x0000000e09097223 */ /* 0x000fe4000000000b */
[----:B------:R-:W-:Y:S02]  /*0360*/  FMUL R4, R3, 1.4426950216293334961 ;  /* 0x3fb8aa3b03047820 */ /* 0x000fe40000400000 */
[----:B------:R-:W-:-:S04]  /*0370*/  FADD R3, RZ, -R9 ;  /* 0x80000009ff037221 */ /* 0x000fc80000000000 */
[----:B------:R-:W-:Y:S01]  /*0380*/  FMUL R6, R3, 1.4426950216293334961 ;  /* 0x3fb8aa3b03067820 */ /* 0x000fe20000400000 */
[----:B------:R-:W-:-:S04]  /*0390*/  FSETP.GEU.AND P0, PT, R4, -126, PT ;  /* 0xc2fc00000400780b */ /* 0x000fc80003f0e000 */
[----:B------:R-:W-:-:S09]  /*03a0*/  FSETP.GEU.AND P1, PT, R6, -126, PT ;  /* 0xc2fc00000600780b */ /* 0x000fd20003f2e000 */
[----:B------:R-:W-:-:S04]  /*03b0*/  @!P0 FMUL R4, R4, 0.5 ;  /* 0x3f00000004048820 */ /* 0x000fc80000400000 */
[----:B------:R-:W-:Y:S01]  /*03c0*/  @!P1 FMUL R6, R6, 0.5 ;  /* 0x3f00000006069820 */ /* 0x000fe20000400000 */
[----:B------:R-:W0:Y:S08]  /*03d0*/  MUFU.EX2 R3, R4 ;  /* 0x0000000400037308 */ /* 0x000e300000000800 */
[----:B------:R-:W1:Y:S01]  /*03e0*/  MUFU.EX2 R5, R6 ;  /* 0x0000000600057308 */ /* 0x000e620000000800 */
[----:B0-----:R-:W-:-:S04]  /*03f0*/  @!P0 FMUL R3, R3, R3 ;  /* 0x0000000303038220 */ /* 0x001fc80000400000 */
[----:B------:R-:W-:Y:S01]  /*0400*/  FADD R7, R3, 1 ;  /* 0x3f80000003077421 */ /* 0x000fe20000000000 */
[----:B-1----:R-:W-:-:S04]  /*0410*/  @!P1 FMUL R5, R5, R5 ;  /* 0x0000000505059220 */ /* 0x002fc80000400000 */
[----:B------:R-:W-:Y:S01]  /*0420*/  FADD R10, R5, 1 ;  /* 0x3f800000050a7421 */ /* 0x000fe20000000000 */
[----:B------:R-:W-:Y:S01]  /*0430*/  FSETP.GT.AND P0, PT, R7, 8.50705917302346158658e+37, PT ;  /* 0x7e8000000700780b */ /* 0x000fe20003f04000 */
[----:B------:R-:W0:Y:S03]  /*0440*/  LDC.64 R4, c[0x0][0x210] ;  /* 0x00008400ff047b82 */ /* 0x000e260000000a00 */
[----:B------:R-:W-:-:S09]  /*0450*/  FSETP.GT.AND P1, PT, R10, 8.50705917302346158658e+37, PT ;  /* 0x7e8000000a00780b */ /* 0x000fd20003f24000 */
[----:B------:R-:W-:-:S04]  /*0460*/  @P0 FMUL R7, R7, 0.25 ;  /* 0x3e80000007070820 */ /* 0x000fc80000400000 */
[----:B------:R-:W-:Y:S02]  /*0470*/  @P1 FMUL R10, R10, 0.25 ;  /* 0x3e8000000a0a1820 */ /* 0x000fe40000400000 */
[----:B------:R-:W1:Y:S08]  /*0480*/  MUFU.RCP R7, R7 ;  /* 0x0000000700077308 */ /* 0x000e700000001000 */
[----:B------:R-:W2:Y:S01]  /*0490*/  MUFU.RCP R10, R10 ;  /* 0x0000000a000a7308 */ /* 0x000ea20000001000 */
[----:B------:R-:W-:-:S02]  /*04a0*/  FSEL R6, R2, 1, P0 ;  /* 0x3f80000002067808 */ /* 0x000fc40000000000 */
[----:B------:R-:W-:-:S03]  /*04b0*/  FSEL R3, R2, 1, P1 ;  /* 0x3f80000002037808 */ /* 0x000fc60000800000 */
[----:B-1----:R-:W-:-:S04]  /*04c0*/  FMUL R11, R7, R6 ;  /* 0x00000006070b7220 */ /* 0x002fc80000400000 */
[----:B------:R-:W-:Y:S01]  /*04d0*/  FMUL R8, R8, R11 ;  /* 0x0000000b08087220 */ /* 0x000fe20000400000 */
[----:B--2---:R-:W-:Y:S01]  /*04e0*/  FMUL R6, R10, R3 ;  /* 0x000000030a067220 */ /* 0x004fe20000400000 */
[----:B0-----:R-:W-:-:S04]  /*04f0*/  IMAD.WIDE R2, R0, 0x4, R4 ;  /* 0x0000000400027825 */ /* 0x001fc800078e0204 */
[----:B------:R-:W-:-:S05]  /*0500*/  FMUL R9, R9, R6 ;  /* 0x0000000609097220 */ /* 0x000fca0000400000 */
[----:B------:R-:W-:Y:S01]  /*0510*/  STG.E.64 desc[UR4][R2.64], R8 ;  /* 0x0000000802007986 */ /* 0x000fe2000c101b04 */
[----:B------:R-:W-:Y:S05]  /*0520*/  EXIT ;  /* 0x000000000000794d */ /* 0x000fea0003800000 */
.L_x_0:
[----:B------:R-:W-:-:S00]  /*0530*/  BRA `(.L_x_0) ;  /* 0xfffffffc00fc7947 */ /* 0x000fc0000383ffff */
[----:B------:R-:W-:-:S00]  /*0540*/  NOP ;  /* 0x0000000000007918 */ /* 0x000fc00000000000 */
        /* <DEDUP_REMOVED lines=11> */
.L_x_1:


//--------------------- .nv.global.init           --------------------------
	.section	.nv.global.init,"aw",@progbits
.nv.global.init:
	.type		_$_str,@object
	.size		_$_str,(_$_str_$_2 - _$_str)
_$_str:
        /*0000*/ 	.byte	0x5f, 0x5f, 0x43, 0x55, 0x44, 0x41, 0x5f, 0x46, 0x54, 0x5a, 0x00
	.type		_$_str_$_2,@object
	.size		_$_str_$_2,(.L_1 - _$_str_$_2)
_$_str_$_2:
        /*000b*/ 	.byte	0x5f, 0x5f, 0x43, 0x55, 0x44, 0x41, 0x5f, 0x50, 0x52, 0x45, 0x43, 0x5f, 0x53, 0x51, 0x52, 0x54
        /*001b*/ 	.byte	0x00
.L_1:


//--------------------- .nv.constant0.triton_poi_fused__native_batch_norm_legit_no_training_mul_sigmoid_6 --------------------------
	.section	.nv.constant0.triton_poi_fused__native_batch_norm_legit_no_training_mul_sigmoid_6,"a",@progbits
	.sectionflags	@""
	.align	4
.nv.constant0.triton_poi_fused__native_batch_norm_legit_no_training_mul_sigmoid_6:
	.zero		580
